	.headerflags	@"EF_CUDA_TEXMODE_UNIFIED EF_CUDA_64BIT_ADDRESS EF_CUDA_ACCELERATORS EF_CUDA_SM90 EF_CUDA_VIRTUAL_SM(EF_CUDA_SM90)"
	.elftype	@"ET_EXEC"


//--------------------- .nv.info                  --------------------------
	.section	.nv.info,"",@"SHT_CUDA_INFO"
	.align	4


	//----- nvinfo : EIATTR_REGCOUNT
	.align		4
        /*0000*/ 	.byte	0x04, 0x2f
        /*0002*/ 	.short	(.L_3 - .L_2)
	.align		4
.L_2:
        /*0004*/ 	.word	index@(triton_poi_fused__native_batch_norm_legit_no_training_add_native_batch_norm_backward_relu_26)
        /*0008*/ 	.word	0x0000001a


	//----- nvinfo : EIATTR_MIN_STACK_SIZE
	.align		4
.L_3:
        /*000c*/ 	.byte	0x04, 0x12
        /*000e*/ 	.short	(.L_5 - .L_4)
	.align		4
.L_4:
        /*0010*/ 	.word	index@(triton_poi_fused__native_batch_norm_legit_no_training_add_native_batch_norm_backward_relu_26)
        /*0014*/ 	.word	0x00000000


	//----- nvinfo : EIATTR_FRAME_SIZE
	.align		4
.L_5:
        /*0018*/ 	.byte	0x04, 0x11
        /*001a*/ 	.short	(.L_7 - .L_6)
	.align		4
.L_6:
        /*001c*/ 	.word	index@(triton_poi_fused__native_batch_norm_legit_no_training_add_native_batch_norm_backward_relu_26)
        /*0020*/ 	.word	0x00000000


	//----- nvinfo : EIATTR_MIN_STACK_SIZE
	.align		4
.L_7:
        /*0024*/ 	.byte	0x04, 0x12
        /*0026*/ 	.short	(.L_9 - .L_8)
	.align		4
.L_8:
        /*0028*/ 	.word	index@(triton_poi_fused__native_batch_norm_legit_no_training_add_native_batch_norm_backward_relu_26)
        /*002c*/ 	.word	0x00000000
.L_9:


//--------------------- .nv.info.triton_poi_fused__native_batch_norm_legit_no_training_add_native_batch_norm_backward_relu_26 --------------------------
	.section	.nv.info.triton_poi_fused__native_batch_norm_legit_no_training_add_native_batch_norm_backward_relu_26,"",@"SHT_CUDA_INFO"
	.sectionflags	@""
	.align	4


	//----- nvinfo : EIATTR_CUDA_API_VERSION
	.align		4
        /*0000*/ 	.byte	0x04, 0x37
        /*0002*/ 	.short	(.L_11 - .L_10)
.L_10:
        /*0004*/ 	.word	0x0000007c


	//----- nvinfo : EIATTR_KPARAM_INFO
	.align		4
.L_11:
        /*0008*/ 	.byte	0x04, 0x17
        /*000a*/ 	.short	(.L_13 - .L_12)
.L_12:
        /*000c*/ 	.word	0x00000000
        /*0010*/ 	.short	0x000b
        /*0012*/ 	.short	0x0058
        /*0014*/ 	.byte	0x00, 0xf0, 0x11, 0x00


	//----- nvinfo : EIATTR_KPARAM_INFO
	.align		4
.L_13:
        /*0018*/ 	.byte	0x04, 0x17
        /*001a*/ 	.short	(.L_15 - .L_14)
.L_14:
        /*001c*/ 	.word	0x00000000
        /*0020*/ 	.short	0x000a
        /*0022*/ 	.short	0x0050
        /*0024*/ 	.byte	0x00, 0xf4, 0x21, 0x00


	//----- nvinfo : EIATTR_KPARAM_INFO
	.align		4
.L_15:
        /*0028*/ 	.byte	0x04, 0x17
        /*002a*/ 	.short	(.L_17 - .L_16)
.L_16:
        /*002c*/ 	.word	0x00000000
        /*0030*/ 	.short	0x0009
        /*0032*/ 	.short	0x0048
        /*0034*/ 	.byte	0x00, 0xf4, 0x21, 0x00


	//----- nvinfo : EIATTR_KPARAM_INFO
	.align		4
.L_17:
        /*0038*/ 	.byte	0x04, 0x17
        /*003a*/ 	.short	(.L_19 - .L_18)
.L_18:
        /*003c*/ 	.word	0x00000000
        /*0040*/ 	.short	0x0008
        /*0042*/ 	.short	0x0040
        /*0044*/ 	.byte	0x00, 0xf4, 0x21, 0x00


	//----- nvinfo : EIATTR_KPARAM_INFO
	.align		4
.L_19:
        /*0048*/ 	.byte	0x04, 0x17
        /*004a*/ 	.short	(.L_21 - .L_20)
.L_20:
        /*004c*/ 	.word	0x00000000
        /*0050*/ 	.short	0x0007
        /*0052*/ 	.short	0x0038
        /*0054*/ 	.byte	0x00, 0xf4, 0x21, 0x00


	//----- nvinfo : EIATTR_KPARAM_INFO
	.align		4
.L_21:
        /*0058*/ 	.byte	0x04, 0x17
        /*005a*/ 	.short	(.L_23 - .L_22)
.L_22:
        /*005c*/ 	.word	0x00000000
        /*0060*/ 	.short	0x0006
        /*0062*/ 	.short	0x0030
        /*0064*/ 	.byte	0x00, 0xf4, 0x21, 0x00


	//----- nvinfo : EIATTR_KPARAM_INFO
	.align		4
.L_23:
        /*0068*/ 	.byte	0x04, 0x17
        /*006a*/ 	.short	(.L_25 - .L_24)
.L_24:
        /*006c*/ 	.word	0x00000000
        /*0070*/ 	.short	0x0005
        /*0072*/ 	.short	0x0028
        /*0074*/ 	.byte	0x00, 0xf4, 0x21, 0x00


	//----- nvinfo : EIATTR_KPARAM_INFO
	.align		4
.L_25:
        /*0078*/ 	.byte	0x04, 0x17
        /*007a*/ 	.short	(.L_27 - .L_26)
.L_26:
        /*007c*/ 	.word	0x00000000
        /*0080*/ 	.short	0x0004
        /*0082*/ 	.short	0x0020
        /*0084*/ 	.byte	0x00, 0xf4, 0x21, 0x00


	//----- nvinfo : EIATTR_KPARAM_INFO
	.align		4
.L_27:
        /*0088*/ 	.byte	0x04, 0x17
        /*008a*/ 	.short	(.L_29 - .L_28)
.L_28:
        /*008c*/ 	.word	0x00000000
        /*0090*/ 	.short	0x0003
        /*0092*/ 	.short	0x0018
        /*0094*/ 	.byte	0x00, 0xf4, 0x21, 0x00


	//----- nvinfo : EIATTR_KPARAM_INFO
	.align		4
.L_29:
        /*0098*/ 	.byte	0x04, 0x17
        /*009a*/ 	.short	(.L_31 - .L_30)
.L_30:
        /*009c*/ 	.word	0x00000000
        /*00a0*/ 	.short	0x0002
        /*00a2*/ 	.short	0x0010
        /*00a4*/ 	.byte	0x00, 0xf4, 0x21, 0x00


	//----- nvinfo : EIATTR_KPARAM_INFO
	.align		4
.L_31:
        /*00a8*/ 	.byte	0x04, 0x17
        /*00aa*/ 	.short	(.L_33 - .L_32)
.L_32:
        /*00ac*/ 	.word	0x00000000
        /*00b0*/ 	.short	0x0001
        /*00b2*/ 	.short	0x0008
        /*00b4*/ 	.byte	0x00, 0xf4, 0x21, 0x00


	//----- nvinfo : EIATTR_KPARAM_INFO
	.align		4
.L_33:
        /*00b8*/ 	.byte	0x04, 0x17
        /*00ba*/ 	.short	(.L_35 - .L_34)
.L_34:
        /*00bc*/ 	.word	0x00000000
        /*00c0*/ 	.short	0x0000
        /*00c2*/ 	.short	0x0000
        /*00c4*/ 	.byte	0x00, 0xf4, 0x21, 0x00


	//----- nvinfo : EIATTR_SPARSE_MMA_MASK
	.align		4
.L_35:
        /*00c8*/ 	.byte	0x03, 0x50
        /*00ca*/ 	.short	0x0000


	//----- nvinfo : EIATTR_MAXREG_COUNT
	.align		4
        /*00cc*/ 	.byte	0x03, 0x1b
        /*00ce*/ 	.short	0x00ff


	//----- nvinfo : EIATTR_EXIT_INSTR_OFFSETS
	.align		4
        /*00d0*/ 	.byte	0x04, 0x1c
        /*00d2*/ 	.short	(.L_37 - .L_36)


	//   ....[0]....
.L_36:
        /*00d4*/ 	.word	0x00000540


	//----- nvinfo : EIATTR_REQNTID
	.align		4
.L_37:
        /*00d8*/ 	.byte	0x04, 0x10
        /*00da*/ 	.short	(.L_39 - .L_38)
.L_38:
        /*00dc*/ 	.word	0x00000100
        /*00e0*/ 	.word	0x00000001
        /*00e4*/ 	.word	0x00000001


	//----- nvinfo : EIATTR_CBANK_PARAM_SIZE
	.align		4
.L_39:
        /*00e8*/ 	.byte	0x03, 0x19
        /*00ea*/ 	.short	0x005c


	//----- nvinfo : EIATTR_PARAM_CBANK
	.align		4
        /*00ec*/ 	.byte	0x04, 0x0a
        /*00ee*/ 	.short	(.L_41 - .L_40)
	.align		4
.L_40:
        /*00f0*/ 	.word	index@(.nv.constant0.triton_poi_fused__native_batch_norm_legit_no_training_add_native_batch_norm_backward_relu_26)
        /*00f4*/ 	.short	0x0210
        /*00f6*/ 	.short	0x005c


	//----- nvinfo : EIATTR_SW_WAR
	.align		4
.L_41:
        /*00f8*/ 	.byte	0x04, 0x36
        /*00fa*/ 	.short	(.L_43 - .L_42)
.L_42:
        /*00fc*/ 	.word	0x00000008
.L_43:


//--------------------- .nv.callgraph             --------------------------
	.section	.nv.callgraph,"",@"SHT_CUDA_CALLGRAPH"
	.align	4
	.sectionentsize	8
	.align		4
        /*0000*/ 	.word	0x00000000
	.align		4
        /*0004*/ 	.word	0xffffffff
	.align		4
        /*0008*/ 	.word	0x00000000
	.align		4
        /*000c*/ 	.word	0xfffffffe
	.align		4
        /*0010*/ 	.word	0x00000000
	.align		4
        /*0014*/ 	.word	0xfffffffd
	.align		4
        /*0018*/ 	.word	0x00000000
	.align		4
        /*001c*/ 	.word	0xfffffffc


//--------------------- .nv.constant4             --------------------------
	.section	.nv.constant4,"a",@progbits
	.align	8
	.align		8
.nv.constant4:
        /*0000*/ 	.dword	_$_str
	.align		8
        /*0008*/ 	.dword	_$_str_$_2


//--------------------- .text.triton_poi_fused__native_batch_norm_legit_no_training_add_native_batch_norm_backward_relu_26 --------------------------
	.section	.text.triton_poi_fused__native_batch_norm_legit_no_training_add_native_batch_norm_backward_relu_26,"ax",@progbits
	.align	128
        .global         triton_poi_fused__native_batch_norm_legit_no_training_add_native_batch_norm_backward_relu_26
        .type           triton_poi_fused__native_batch_norm_legit_no_training_add_native_batch_norm_backward_relu_26,@function
        .size           triton_poi_fused__native_batch_norm_legit_no_training_add_native_batch_norm_backward_relu_26,(.L_x_1 - triton_poi_fused__native_batch_norm_legit_no_training_add_native_batch_norm_backward_relu_26)
        .other          triton_poi_fused__native_batch_norm_legit_no_training_add_native_batch_norm_backward_relu_26,@"STO_CUDA_ENTRY STV_DEFAULT"
triton_poi_fused__native_batch_norm_legit_no_training_add_native_batch_norm_backward_relu_26:
.text.triton_poi_fused__native_batch_norm_legit_no_training_add_native_batch_norm_backward_relu_26:
[----:B------:R-:W-:Y:S01]  /*0000*/  LDC R1, c[0x0][0x28] ;  /* 0x00000a00ff017b82 */ /* 0x000fe20000000800 */
[----:B------:R-:W1:Y:S07]  /*0010*/  S2R R0, SR_TID.X ;  /* 0x0000000000007919 */ /* 0x000e6e0000002100 */
[----:B------:R-:W2:Y:S01]  /*0020*/  LDC.64 R2, c[0x0][0x240] ;  /* 0x00009000ff027b82 */ /* 0x000ea20000000a00 */
[----:B------:R-:W-:Y:S01]  /*0030*/  ULDC.64 UR4, c[0x0][0x208] ;  /* 0x0000820000047ab9 */ /* 0x000fe20000000a00 */
[----:B------:R-:W3:Y:S06]  /*0040*/  S2R R7, SR_CTAID.X ;  /* 0x0000000000077919 */ /* 0x000eec0000002500 */
[----:B------:R-:W4:Y:S08]  /*0050*/  LDC.64 R22, c[0x0][0x220] ;  /* 0x00008800ff167b82 */ /* 0x000f300000000a00 */
[----:B------:R-:W5:Y:S08]  /*0060*/  LDC.64 R8, c[0x0][0x228] ;  /* 0x00008a00ff087b82 */ /* 0x000f700000000a00 */
[----:B------:R-:W5:Y:S01]  /*0070*/  LDC.64 R10, c[0x0][0x230] ;  /* 0x00008c00ff0a7b82 */ /* 0x000f620000000a00 */
[----:B-1----:R-:W-:-:S07]  /*0080*/  SHF.L.U32 R0, R0, 0x1, RZ ;  /* 0x0000000100007819 */ /* 0x002fce00000006ff */
[----:B------:R-:W1:Y:S01]  /*0090*/  LDC.64 R14, c[0x0][0x238] ;  /* 0x00008e00ff0e7b82 */ /* 0x000e620000000a00 */
[----:B---3--:R-:W-:Y:S02]  /*00a0*/  SHF.R.S32.HI R5, RZ, 0x16, R7 ;  /* 0x00000016ff057819 */ /* 0x008fe40000011407 */
[----:B------:R-:W-:Y:S02]  /*00b0*/  LOP3.LUT R0, R0, 0x1fe, RZ, 0xc0, !PT ;  /* 0x000001fe00007812 */ /* 0x000fe400078ec0ff */
[----:B------:R-:W-:-:S03]  /*00c0*/  SGXT R5, R5, 0x1 ;  /* 0x000000010505781a */ /* 0x000fc60000000200 */
[----:B------:R-:W3:Y:S01]  /*00d0*/  LDC.64 R16, c[0x0][0x248] ;  /* 0x00009200ff107b82 */ /* 0x000ee20000000a00 */
[----:B------:R-:W-:-:S04]  /*00e0*/  LEA R0, R7, R0, 0x9 ;  /* 0x0000000007007211 */ /* 0x000fc800078e48ff */
[----:B------:R-:W-:-:S03]  /*00f0*/  LEA.HI R5, R5, R0, RZ, 0x8 ;  /* 0x0000000005057211 */ /* 0x000fc600078f40ff */
[----:B------:R-:W1:Y:S01]  /*0100*/  LDC.64 R6, c[0x0][0x218] ;  /* 0x00008600ff067b82 */ /* 0x000e620000000a00 */
[----:B------:R-:W-:-:S04]  /*0110*/  LOP3.LUT R5, R5, 0xffffff00, RZ, 0xc0, !PT ;  /* 0xffffff0005057812 */ /* 0x000fc800078ec0ff */
[----:B------:R-:W-:-:S03]  /*0120*/  IADD3 R21, R0, -R5, RZ ;  /* 0x8000000500157210 */ /* 0x000fc60007ffe0ff */
[----:B------:R-:W3:Y:S02]  /*0130*/  LDC.64 R4, c[0x0][0x210] ;  /* 0x00008400ff047b82 */ /* 0x000ee40000000a00 */
[----:B--2---:R-:W-:-:S06]  /*0140*/  IMAD.WIDE R2, R21, 0x4, R2 ;  /* 0x0000000415027825 */ /* 0x004fcc00078e0202 */
[----:B------:R-:W2:Y:S01]  /*0150*/  LDG.E.EL.64 R2, desc[UR4][R2.64] ;  /* 0x0000000402027981 */ /* 0x000ea2000c2e1b00 */
[C---:B----4-:R-:W-:Y:S01]  /*0160*/  IMAD.WIDE R22, R0.reuse, 0x4, R22 ;  /* 0x0000000400167825 */ /* 0x050fe200078e0216 */
[----:B------:R-:W4:Y:S03]  /*0170*/  LDC.64 R18, c[0x0][0x250] ;  /* 0x00009400ff127b82 */ /* 0x000f260000000a00 */
[----:B01----:R-:W-:-:S06]  /*0180*/  IMAD.WIDE R6, R0, 0x4, R6 ;  /* 0x0000000400067825 */ /* 0x003fcc00078e0206 */
[----:B------:R-:W2:Y:S01]  /*0190*/  LDG.E.64 R6, desc[UR4][R6.64] ;  /* 0x0000000406067981 */ /* 0x000ea2000c1e1b00 */
[----:B---3--:R-:W-:-:S06]  /*01a0*/  IMAD.WIDE R4, R0, 0x4, R4 ;  /* 0x0000000400047825 */ /* 0x008fcc00078e0204 */
[----:B------:R-:W3:Y:S01]  /*01b0*/  LDG.E.64 R4, desc[UR4][R4.64] ;  /* 0x0000000404047981 */ /* 0x000ee2000c1e1b00 */
[----:B-----5:R-:W-:-:S03]  /*01c0*/  IMAD.WIDE R12, R0, 0x4, R8 ;  /* 0x00000004000c7825 */ /* 0x020fc600078e0208 */
[----:B------:R-:W5:Y:S01]  /*01d0*/  LDG.E.64 R8, desc[UR4][R22.64] ;  /* 0x0000000416087981 */ /* 0x000f62000c1e1b00 */
[----:B------:R-:W-:-:S03]  /*01e0*/  IMAD.WIDE R10, R0, 0x4, R10 ;  /* 0x00000004000a7825 */ /* 0x000fc600078e020a */
[----:B------:R-:W5:Y:S01]  /*01f0*/  LDG.E.64 R12, desc[UR4][R12.64] ;  /* 0x000000040c0c7981 */ /* 0x000f62000c1e1b00 */
[----:B------:R-:W-:-:S03]  /*0200*/  IMAD.WIDE R14, R21, 0x4, R14 ;  /* 0x00000004150e7825 */ /* 0x000fc600078e020e */
[----:B------:R-:W5:Y:S01]  /*0210*/  LDG.E.64 R10, desc[UR4][R10.64] ;  /* 0x000000040a0a7981 */ /* 0x000f62000c1e1b00 */
[----:B------:R-:W-:-:S03]  /*0220*/  IMAD.WIDE R16, R21, 0x4, R16 ;  /* 0x0000000415107825 */ /* 0x000fc600078e0210 */
[----:B------:R-:W5:Y:S01]  /*0230*/  LDG.E.EL.64 R14, desc[UR4][R14.64] ;  /* 0x000000040e0e7981 */ /* 0x000f62000c2e1b00 */
[----:B----4-:R-:W-:-:S03]  /*0240*/  IMAD.WIDE R18, R21, 0x4, R18 ;  /* 0x0000000415127825 */ /* 0x010fc600078e0212 */
[----:B------:R-:W4:Y:S04]  /*0250*/  LDG.E.EL.64 R16, desc[UR4][R16.64] ;  /* 0x0000000410107981 */ /* 0x000f28000c2e1b00 */
[----:B------:R-:W4:Y:S01]  /*0260*/  LDG.E.EL.64 R18, desc[UR4][R18.64] ;  /* 0x0000000412127981 */ /* 0x000f22000c2e1b00 */
[----:B--2---:R-:W-:Y:S01]  /*0270*/  FADD R20, R2, 9.9999997473787516356e-06 ;  /* 0x3727c5ac02147421 */ /* 0x004fe20000000000 */
[----:B------:R-:W-:-:S03]  /*0280*/  FADD R3, R3, 9.9999997473787516356e-06 ;  /* 0x3727c5ac03037421 */ /* 0x000fc60000000000 */
[----:B------:R-:W0:Y:S08]  /*0290*/  MUFU.SQRT R2, R20 ;  /* 0x0000001400027308 */ /* 0x000e300000002000 */
[----:B------:R-:W1:Y:S01]  /*02a0*/  MUFU.SQRT R21, R3 ;  /* 0x0000000300157308 */ /* 0x000e620000002000 */
[C---:B0-----:R-:W-:Y:S02]  /*02b0*/  FSETP.GT.AND P0, PT, R2.reuse, 8.50705917302346158658e+37, PT ;  /* 0x7e8000000200780b */ /* 0x041fe40003f04000 */
[----:B------:R-:W-:-:S02]  /*02c0*/  FSETP.GEU.AND P2, PT, R2, 1.175494350822287508e-38, PT ;  /* 0x008000000200780b */ /* 0x000fc40003f4e000 */
[C---:B-1----:R-:W-:Y:S02]  /*02d0*/  FSETP.GT.AND P1, PT, R21.reuse, 8.50705917302346158658e+37, PT ;  /* 0x7e8000001500780b */ /* 0x042fe40003f24000 */
[----:B------:R-:W-:Y:S01]  /*02e0*/  FSETP.GEU.AND P3, PT, R21, 1.175494350822287508e-38, PT ;  /* 0x008000001500780b */ /* 0x000fe20003f6e000 */
[----:B---3--:R-:W-:Y:S01]  /*02f0*/  FADD R20, R5, R7 ;  /* 0x0000000705147221 */ /* 0x008fe20000000000 */
[----:B------:R-:W-:-:S05]  /*0300*/  FADD R5, R4, R6 ;  /* 0x0000000604057221 */ /* 0x000fca0000000000 */
[----:B------:R-:W-:Y:S01]  /*0310*/  @P0 FMUL R2, R2, 0.25 ;  /* 0x3e80000002020820 */ /* 0x000fe20000400000 */
[----:B------:R-:W0:Y:S01]  /*0320*/  LDC.64 R6, c[0x0][0x260] ;  /* 0x00009800ff067b82 */ /* 0x000e220000000a00 */
[----:B-----5:R-:W-:Y:S02]  /*0330*/  FADD R5, R8, R5 ;  /* 0x0000000508057221 */ /* 0x020fe40000000000 */
[----:B------:R-:W-:Y:S01]  /*0340*/  @!P2 FMUL R2, R2, 16777216 ;  /* 0x4b8000000202a820 */ /* 0x000fe20000400000 */
[----:B------:R-:W-:Y:S01]  /*0350*/  @P1 FMUL R21, R21, 0.25 ;  /* 0x3e80000015151820 */ /* 0x000fe20000400000 */
[----:B------:R-:W-:-:S03]  /*0360*/  HFMA2.MMA R8, -RZ, RZ, 1.625, 0 ;  /* 0x3e800000ff087435 */ /* 0x000fc600000001ff */
[----:B------:R-:W-:Y:S01]  /*0370*/  @!P3 FMUL R21, R21, 16777216 ;  /* 0x4b8000001515b820 */ /* 0x000fe20000400000 */
[----:B------:R-:W1:Y:S01]  /*0380*/  MUFU.RCP R2, R2 ;  /* 0x0000000200027308 */ /* 0x000e620000001000 */
[----:B------:R-:W-:-:S07]  /*0390*/  FADD R20, R9, R20 ;  /* 0x0000001409147221 */ /* 0x000fce0000000000 */
[----:B------:R-:W2:Y:S01]  /*03a0*/  MUFU.RCP R21, R21 ;  /* 0x0000001500157308 */ /* 0x000ea20000001000 */
[C---:B------:R-:W-:Y:S01]  /*03b0*/  FSEL R9, R8.reuse, 1, P0 ;  /* 0x3f80000008097808 */ /* 0x040fe20000000000 */
[----:B------:R-:W-:Y:S01]  /*03c0*/  FADD R20, R13, R20 ;  /* 0x000000140d147221 */ /* 0x000fe20000000000 */
[----:B------:R-:W-:Y:S01]  /*03d0*/  FSEL R8, R8, 1, P1 ;  /* 0x3f80000008087808 */ /* 0x000fe20000800000 */
[----:B------:R-:W-:Y:S02]  /*03e0*/  FADD R3, R12, R5 ;  /* 0x000000050c037221 */ /* 0x000fe40000000000 */
[----:B------:R-:W3:Y:S01]  /*03f0*/  LDC.64 R4, c[0x0][0x258] ;  /* 0x00009600ff047b82 */ /* 0x000ee20000000a00 */
[----:B------:R-:W-:Y:S01]  /*0400*/  FADD R20, R11, R20 ;  /* 0x000000140b147221 */ /* 0x000fe20000000000 */
[----:B------:R-:W-:Y:S01]  /*0410*/  FADD R3, R10, R3 ;  /* 0x000000030a037221 */ /* 0x000fe20000000000 */
[----:B------:R-:W-:Y:S01]  /*0420*/  @!P2 FMUL R9, R9, 16777216 ;  /* 0x4b8000000909a820 */ /* 0x000fe20000400000 */
[----:B------:R-:W-:Y:S01]  /*0430*/  @!P3 FMUL R8, R8, 16777216 ;  /* 0x4b8000000808b820 */ /* 0x000fe20000400000 */
[----:B------:R-:W-:Y:S01]  /*0440*/  FADD R15, -R15, R20 ;  /* 0x000000140f0f7221 */ /* 0x000fe20000000100 */
[----:B------:R-:W-:Y:S01]  /*0450*/  FADD R14, -R14, R3 ;  /* 0x000000030e0e7221 */ /* 0x000fe20000000100 */
[----:B-1----:R-:W-:Y:S01]  /*0460*/  FMUL R9, R2, R9 ;  /* 0x0000000902097220 */ /* 0x002fe20000400000 */
[----:B--2---:R-:W-:-:S03]  /*0470*/  FMUL R8, R21, R8 ;  /* 0x0000000815087220 */ /* 0x004fc60000400000 */
[----:B------:R-:W-:Y:S01]  /*0480*/  FMUL R9, R14, R9 ;  /* 0x000000090e097220 */ /* 0x000fe20000400000 */
[----:B------:R-:W-:-:S03]  /*0490*/  FMUL R8, R15, R8 ;  /* 0x000000080f087220 */ /* 0x000fc60000400000 */
[----:B----4-:R-:W-:Y:S01]  /*04a0*/  FFMA R9, R16, R9, R18 ;  /* 0x0000000910097223 */ /* 0x010fe20000000012 */
[----:B------:R-:W-:-:S04]  /*04b0*/  FFMA R8, R17, R8, R19 ;  /* 0x0000000811087223 */ /* 0x000fc80000000013 */
[C---:B------:R-:W-:Y:S02]  /*04c0*/  FSETP.GEU.AND P0, PT, R9.reuse, RZ, PT ;  /* 0x000000ff0900720b */ /* 0x040fe40003f0e000 */
[----:B------:R-:W-:Y:S01]  /*04d0*/  FSETP.GEU.AND P1, PT, R8, RZ, PT ;  /* 0x000000ff0800720b */ /* 0x000fe20003f2e000 */
[----:B0-----:R-:W-:Y:S01]  /*04e0*/  IMAD.WIDE R6, R0, 0x4, R6 ;  /* 0x0000000400067825 */ /* 0x001fe200078e0206 */
[----:B------:R-:W-:Y:S02]  /*04f0*/  FSEL R2, R9, RZ, P0 ;  /* 0x000000ff09027208 */ /* 0x000fe40000000000 */
[----:B------:R-:W-:Y:S01]  /*0500*/  FSEL R3, R8, RZ, P1 ;  /* 0x000000ff08037208 */ /* 0x000fe20000800000 */
[----:B---3--:R-:W-:-:S05]  /*0510*/  IMAD.WIDE R4, R0, 0x4, R4 ;  /* 0x0000000400047825 */ /* 0x008fca00078e0204 */
[----:B------:R-:W-:Y:S04]  /*0520*/  STG.E.64 desc[UR4][R4.64], R2 ;  /* 0x0000000204007986 */ /* 0x000fe8000c101b04 */
[----:B------:R-:W-:Y:S01]  /*0530*/  STG.E.64 desc[UR4][R6.64], R14 ;  /* 0x0000000e06007986 */ /* 0x000fe2000c101b04 */
[----:B------:R-:W-:Y:S05]  /*0540*/  EXIT ;  /* 0x000000000000794d */ /* 0x000fea0003800000 */
.L_x_0:
[----:B------:R-:W-:-:S00]  /*0550*/  BRA `(.L_x_0) ;  /* 0xfffffffc00fc7947 */ /* 0x000fc0000383ffff */
[----:B------:R-:W-:-:S00]  /*0560*/  NOP ;  /* 0x0000000000007918 */ /* 0x000fc00000000000 */
        /* <DEDUP_REMOVED lines=9> */
.L_x_1:


//--------------------- .nv.global.init           --------------------------
	.section	.nv.global.init,"aw",@progbits
.nv.global.init:
	.type		_$_str,@object
	.size		_$_str,(_$_str_$_2 - _$_str)
_$_str:
        /*0000*/ 	.byte	0x5f, 0x5f, 0x43, 0x55, 0x44, 0x41, 0x5f, 0x46, 0x54, 0x5a, 0x00
	.type		_$_str_$_2,@object
	.size		_$_str_$_2,(.L_1 - _$_str_$_2)
_$_str_$_2:
        /*000b*/ 	.byte	0x5f, 0x5f, 0x43, 0x55, 0x44, 0x41, 0x5f, 0x50, 0x52, 0x45, 0x43, 0x5f, 0x53, 0x51, 0x52, 0x54
        /*001b*/ 	.byte	0x00
.L_1:


//--------------------- .nv.constant0.triton_poi_fused__native_batch_norm_legit_no_training_add_native_batch_norm_backward_relu_26 --------------------------
	.section	.nv.constant0.triton_poi_fused__native_batch_norm_legit_no_training_add_native_batch_norm_backward_relu_26,"a",@progbits
	.sectionflags	@""
	.align	4
.nv.constant0.triton_poi_fused__native_batch_norm_legit_no_training_add_native_batch_norm_backward_relu_26:
	.zero		620
